	.headerflags	@"EF_CUDA_TEXMODE_UNIFIED EF_CUDA_64BIT_ADDRESS EF_CUDA_ACCELERATORS EF_CUDA_SM90 EF_CUDA_VIRTUAL_SM(EF_CUDA_SM90)"
	.elftype	@"ET_EXEC"


//--------------------- .nv.info                  --------------------------
	.section	.nv.info,"",@"SHT_CUDA_INFO"
	.align	4


	//----- nvinfo : EIATTR_REGCOUNT
	.align		4
        /*0000*/ 	.byte	0x04, 0x2f
        /*0002*/ 	.short	(.L_2 - .L_1)
	.align		4
.L_1:
        /*0004*/ 	.word	index@(triton_poi_fused__unsafe_index_elu_9)
        /*0008*/ 	.word	0x0000001d


	//----- nvinfo : EIATTR_MIN_STACK_SIZE
	.align		4
.L_2:
        /*000c*/ 	.byte	0x04, 0x12
        /*000e*/ 	.short	(.L_4 - .L_3)
	.align		4
.L_3:
        /*0010*/ 	.word	index@(triton_poi_fused__unsafe_index_elu_9)
        /*0014*/ 	.word	0x00000000


	//----- nvinfo : EIATTR_FRAME_SIZE
	.align		4
.L_4:
        /*0018*/ 	.byte	0x04, 0x11
        /*001a*/ 	.short	(.L_6 - .L_5)
	.align		4
.L_5:
        /*001c*/ 	.word	index@(triton_poi_fused__unsafe_index_elu_9)
        /*0020*/ 	.word	0x00000000


	//----- nvinfo : EIATTR_MIN_STACK_SIZE
	.align		4
.L_6:
        /*0024*/ 	.byte	0x04, 0x12
        /*0026*/ 	.short	(.L_8 - .L_7)
	.align		4
.L_7:
        /*0028*/ 	.word	index@(triton_poi_fused__unsafe_index_elu_9)
        /*002c*/ 	.word	0x00000000
.L_8:


//--------------------- .nv.info.triton_poi_fused__unsafe_index_elu_9 --------------------------
	.section	.nv.info.triton_poi_fused__unsafe_index_elu_9,"",@"SHT_CUDA_INFO"
	.sectionflags	@""
	.align	4


	//----- nvinfo : EIATTR_CUDA_API_VERSION
	.align		4
        /*0000*/ 	.byte	0x04, 0x37
        /*0002*/ 	.short	(.L_10 - .L_9)
.L_9:
        /*0004*/ 	.word	0x0000007c


	//----- nvinfo : EIATTR_KPARAM_INFO
	.align		4
.L_10:
        /*0008*/ 	.byte	0x04, 0x17
        /*000a*/ 	.short	(.L_12 - .L_11)
.L_11:
        /*000c*/ 	.word	0x00000000
        /*0010*/ 	.short	0x0003
        /*0012*/ 	.short	0x0018
        /*0014*/ 	.byte	0x00, 0xf0, 0x11, 0x00


	//----- nvinfo : EIATTR_KPARAM_INFO
	.align		4
.L_12:
        /*0018*/ 	.byte	0x04, 0x17
        /*001a*/ 	.short	(.L_14 - .L_13)
.L_13:
        /*001c*/ 	.word	0x00000000
        /*0020*/ 	.short	0x0002
        /*0022*/ 	.short	0x0010
        /*0024*/ 	.byte	0x00, 0xf4, 0x21, 0x00


	//----- nvinfo : EIATTR_KPARAM_INFO
	.align		4
.L_14:
        /*0028*/ 	.byte	0x04, 0x17
        /*002a*/ 	.short	(.L_16 - .L_15)
.L_15:
        /*002c*/ 	.word	0x00000000
        /*0030*/ 	.short	0x0001
        /*0032*/ 	.short	0x0008
        /*0034*/ 	.byte	0x00, 0xf4, 0x21, 0x00


	//----- nvinfo : EIATTR_KPARAM_INFO
	.align		4
.L_16:
        /*0038*/ 	.byte	0x04, 0x17
        /*003a*/ 	.short	(.L_18 - .L_17)
.L_17:
        /*003c*/ 	.word	0x00000000
        /*0040*/ 	.short	0x0000
        /*0042*/ 	.short	0x0000
        /*0044*/ 	.byte	0x00, 0xf4, 0x21, 0x00


	//----- nvinfo : EIATTR_SPARSE_MMA_MASK
	.align		4
.L_18:
        /*0048*/ 	.byte	0x03, 0x50
        /*004a*/ 	.short	0x0000


	//----- nvinfo : EIATTR_MAXREG_COUNT
	.align		4
        /*004c*/ 	.byte	0x03, 0x1b
        /*004e*/ 	.short	0x00ff


	//----- nvinfo : EIATTR_EXIT_INSTR_OFFSETS
	.align		4
        /*0050*/ 	.byte	0x04, 0x1c
        /*0052*/ 	.short	(.L_20 - .L_19)


	//   ....[0]....
.L_19:
        /*0054*/ 	.word	0x00001490


	//----- nvinfo : EIATTR_REQNTID
	.align		4
.L_20:
        /*0058*/ 	.byte	0x04, 0x10
        /*005a*/ 	.short	(.L_22 - .L_21)
.L_21:
        /*005c*/ 	.word	0x00000080
        /*0060*/ 	.word	0x00000001
        /*0064*/ 	.word	0x00000001


	//----- nvinfo : EIATTR_CBANK_PARAM_SIZE
	.align		4
.L_22:
        /*0068*/ 	.byte	0x03, 0x19
        /*006a*/ 	.short	0x001c


	//----- nvinfo : EIATTR_PARAM_CBANK
	.align		4
        /*006c*/ 	.byte	0x04, 0x0a
        /*006e*/ 	.short	(.L_24 - .L_23)
	.align		4
.L_23:
        /*0070*/ 	.word	index@(.nv.constant0.triton_poi_fused__unsafe_index_elu_9)
        /*0074*/ 	.short	0x0210
        /*0076*/ 	.short	0x001c


	//----- nvinfo : EIATTR_SW_WAR
	.align		4
.L_24:
        /*0078*/ 	.byte	0x04, 0x36
        /*007a*/ 	.short	(.L_26 - .L_25)
.L_25:
        /*007c*/ 	.word	0x00000008
.L_26:


//--------------------- .nv.callgraph             --------------------------
	.section	.nv.callgraph,"",@"SHT_CUDA_CALLGRAPH"
	.align	4
	.sectionentsize	8
	.align		4
        /*0000*/ 	.word	0x00000000
	.align		4
        /*0004*/ 	.word	0xffffffff
	.align		4
        /*0008*/ 	.word	0x00000000
	.align		4
        /*000c*/ 	.word	0xfffffffe
	.align		4
        /*0010*/ 	.word	0x00000000
	.align		4
        /*0014*/ 	.word	0xfffffffd
	.align		4
        /*0018*/ 	.word	0x00000000
	.align		4
        /*001c*/ 	.word	0xfffffffc


//--------------------- .nv.constant4             --------------------------
	.section	.nv.constant4,"a",@progbits
	.align	8
	.align		8
.nv.constant4:
        /*0000*/ 	.dword	_$_str


//--------------------- .text.triton_poi_fused__unsafe_index_elu_9 --------------------------
	.section	.text.triton_poi_fused__unsafe_index_elu_9,"ax",@progbits
	.align	128
        .global         triton_poi_fused__unsafe_index_elu_9
        .type           triton_poi_fused__unsafe_index_elu_9,@function
        .size           triton_poi_fused__unsafe_index_elu_9,(.L_x_1 - triton_poi_fused__unsafe_index_elu_9)
        .other          triton_poi_fused__unsafe_index_elu_9,@"STO_CUDA_ENTRY STV_DEFAULT"
triton_poi_fused__unsafe_index_elu_9:
.text.triton_poi_fused__unsafe_index_elu_9:
[----:B------:R-:W-:Y:S01]  /*0000*/  LDC R1, c[0x0][0x28] ;  /* 0x00000a00ff017b82 */ /* 0x000fe20000000800 */
[----:B------:R-:W1:Y:S07]  /*0010*/  S2R R0, SR_TID.X ;  /* 0x0000000000007919 */ /* 0x000e6e0000002100 */
[----:B------:R-:W2:Y:S01]  /*0020*/  LDC.64 R4, c[0x0][0x210] ;  /* 0x00008400ff047b82 */ /* 0x000ea20000000a00 */
[----:B------:R-:W-:Y:S01]  /*0030*/  ULDC.64 UR4, c[0x0][0x208] ;  /* 0x0000820000047ab9 */ /* 0x000fe20000000a00 */
[----:B------:R-:W-:Y:S01]  /*0040*/  ULDC.64 UR6, c[0x0][0x218] ;  /* 0x0000860000067ab9 */ /* 0x000fe20000000a00 */
[----:B------:R-:W3:Y:S01]  /*0050*/  S2R R3, SR_CTAID.X ;  /* 0x0000000000037919 */ /* 0x000ee20000002500 */
[----:B-1----:R-:W-:Y:S01]  /*0060*/  IMAD.SHL.U32 R0, R0, 0x4, RZ ;  /* 0x0000000400007824 */ /* 0x002fe200078e00ff */
[----:B---3--:R-:W-:-:S04]  /*0070*/  SHF.R.S32.HI R17, RZ, 0x15, R3 ;  /* 0x00000015ff117819 */ /* 0x008fc80000011403 */
[----:B------:R-:W-:Y:S02]  /*0080*/  LOP3.LUT R0, R0, 0x1fc, RZ, 0xc0, !PT ;  /* 0x000001fc00007812 */ /* 0x000fe400078ec0ff */
[----:B------:R-:W-:-:S03]  /*0090*/  SGXT R17, R17, 0x1 ;  /* 0x000000011111781a */ /* 0x000fc60000000200 */
[----:B------:R-:W-:-:S04]  /*00a0*/  IMAD R2, R3, 0x400, R0 ;  /* 0x0000040003027824 */ /* 0x000fc800078e0200 */
[----:B------:R-:W-:-:S05]  /*00b0*/  VIADD R0, R2, 0x200 ;  /* 0x0000020002007836 */ /* 0x000fca0000000000 */
[----:B------:R-:W-:-:S04]  /*00c0*/  LEA.HI R3, R17, R0, RZ, 0x8 ;  /* 0x0000000011037211 */ /* 0x000fc800078f40ff */
[----:B------:R-:W-:Y:S02]  /*00d0*/  SHF.R.S32.HI R6, RZ, 0x8, R3 ;  /* 0x00000008ff067819 */ /* 0x000fe40000011403 */
[----:B------:R-:W-:Y:S02]  /*00e0*/  SHF.R.S32.HI R3, RZ, 0x1f, R2 ;  /* 0x0000001fff037819 */ /* 0x000fe40000011402 */
[----:B------:R-:W-:Y:S02]  /*00f0*/  LEA.HI R7, R6, R6, RZ, 0x8 ;  /* 0x0000000606077211 */ /* 0x000fe400078f40ff */
[----:B------:R-:W-:Y:S02]  /*0100*/  LEA.HI R3, R3, R2, RZ, 0x8 ;  /* 0x0000000203037211 */ /* 0x000fe400078f40ff */
[----:B------:R-:W-:Y:S02]  /*0110*/  LOP3.LUT R7, R7, 0xffffff00, RZ, 0xc0, !PT ;  /* 0xffffff0007077812 */ /* 0x000fe400078ec0ff */
[----:B------:R-:W-:-:S02]  /*0120*/  LOP3.LUT R9, R3, 0xffffff00, RZ, 0xc0, !PT ;  /* 0xffffff0003097812 */ /* 0x000fc400078ec0ff */
[----:B------:R-:W-:Y:S01]  /*0130*/  SHF.R.S32.HI R3, RZ, 0x8, R3 ;  /* 0x00000008ff037819 */ /* 0x000fe20000011403 */
[----:B------:R-:W-:Y:S02]  /*0140*/  IMAD.IADD R7, R6, 0x1, -R7 ;  /* 0x0000000106077824 */ /* 0x000fe400078e0a07 */
[----:B------:R-:W-:Y:S02]  /*0150*/  IMAD.IADD R9, R2, 0x1, -R9 ;  /* 0x0000000102097824 */ /* 0x000fe400078e0a09 */
[----:B--2---:R-:W-:-:S06]  /*0160*/  IMAD.WIDE R14, R7, 0x8, R4 ;  /* 0x00000008070e7825 */ /* 0x004fcc00078e0204 */
[----:B------:R-:W2:Y:S01]  /*0170*/  LDG.E.EL.64 R14, desc[UR4][R14.64] ;  /* 0x000000040e0e7981 */ /* 0x000ea2000c2e1b00 */
[----:B------:R-:W-:Y:S01]  /*0180*/  IMAD.WIDE R8, R9, 0x8, R4 ;  /* 0x0000000809087825 */ /* 0x000fe200078e0204 */
[----:B------:R-:W-:-:S04]  /*0190*/  LEA.HI R6, R3, R3, RZ, 0x8 ;  /* 0x0000000303067211 */ /* 0x000fc800078f40ff */
[----:B------:R-:W-:Y:S01]  /*01a0*/  LOP3.LUT R6, R6, 0xffffff00, RZ, 0xc0, !PT ;  /* 0xffffff0006067812 */ /* 0x000fe200078ec0ff */
[----:B------:R-:W3:Y:S04]  /*01b0*/  LDG.E.EL.128 R8, desc[UR4][R8.64] ;  /* 0x0000000408087981 */ /* 0x000ee8000c2e1d00 */
[----:B------:R-:W-:-:S04]  /*01c0*/  IMAD.IADD R13, R3, 0x1, -R6 ;  /* 0x00000001030d7824 */ /* 0x000fc800078e0a06 */
[----:B------:R-:W-:-:S06]  /*01d0*/  IMAD.WIDE R12, R13, 0x8, R4 ;  /* 0x000000080d0c7825 */ /* 0x000fcc00078e0204 */
[----:B------:R-:W4:Y:S01]  /*01e0*/  LDG.E.EL.64 R12, desc[UR4][R12.64] ;  /* 0x000000040c0c7981 */ /* 0x000f22000c2e1b00 */
[----:B------:R-:W-:-:S05]  /*01f0*/  VIADD R6, R2, 0x2 ;  /* 0x0000000202067836 */ /* 0x000fca0000000000 */
[----:B------:R-:W-:-:S04]  /*0200*/  LEA.HI R3, R17, R6, RZ, 0x8 ;  /* 0x0000000611037211 */ /* 0x000fc800078f40ff */
[----:B------:R-:W-:-:S05]  /*0210*/  LOP3.LUT R3, R3, 0xffffff00, RZ, 0xc0, !PT ;  /* 0xffffff0003037812 */ /* 0x000fca00078ec0ff */
[----:B------:R-:W-:-:S04]  /*0220*/  IMAD.IADD R3, R6, 0x1, -R3 ;  /* 0x0000000106037824 */ /* 0x000fc800078e0a03 */
[----:B------:R-:W-:-:S06]  /*0230*/  IMAD.WIDE R4, R3, 0x8, R4 ;  /* 0x0000000803047825 */ /* 0x000fcc00078e0204 */
[----:B------:R-:W5:Y:S01]  /*0240*/  LDG.E.EL.128 R4, desc[UR4][R4.64] ;  /* 0x0000000404047981 */ /* 0x000f62000c2e1d00 */
[----:B------:R-:W-:-:S04]  /*0250*/  LEA.HI R0, R17, R0, RZ, 0x10 ;  /* 0x0000000011007211 */ /* 0x000fc800078f80ff */
[----:B------:R-:W-:Y:S02]  /*0260*/  SHF.R.S32.HI R0, RZ, 0x10, R0 ;  /* 0x00000010ff007819 */ /* 0x000fe40000011400 */
[----:B------:R-:W-:-:S04]  /*0270*/  LEA.HI R17, R17, R2, RZ, 0x10 ;  /* 0x0000000211117211 */ /* 0x000fc800078f80ff */
[----:B------:R-:W-:-:S05]  /*0280*/  SHF.R.S32.HI R17, RZ, 0x10, R17 ;  /* 0x00000010ff117819 */ /* 0x000fca0000011411 */
[----:B------:R-:W-:Y:S01]  /*0290*/  IMAD.SHL.U32 R17, R17, 0x4000, RZ ;  /* 0x0000400011117824 */ /* 0x000fe200078e00ff */
[----:B--2---:R-:W-:-:S04]  /*02a0*/  SHF.R.U32.HI R3, RZ, 0x18, R15 ;  /* 0x00000018ff037819 */ /* 0x004fc8000001160f */
[----:B------:R-:W-:Y:S02]  /*02b0*/  LOP3.LUT R3, R3, 0x80, RZ, 0xc0, !PT ;  /* 0x0000008003037812 */ /* 0x000fe400078ec0ff */
[----:B---3--:R-:W-:Y:S02]  /*02c0*/  SHF.R.U32.HI R16, RZ, 0x16, R9 ;  /* 0x00000016ff107819 */ /* 0x008fe40000011609 */
[----:B------:R-:W-:Y:S02]  /*02d0*/  IADD3 R3, P0, R14, R3, RZ ;  /* 0x000000030e037210 */ /* 0x000fe40007f1e0ff */
[----:B------:R-:W-:-:S03]  /*02e0*/  LOP3.LUT R16, R16, 0x200, RZ, 0xc0, !PT ;  /* 0x0000020010107812 */ /* 0x000fc600078ec0ff */
[----:B------:R-:W-:Y:S01]  /*02f0*/  IMAD.X R18, RZ, RZ, R15, P0 ;  /* 0x000000ffff127224 */ /* 0x000fe200000e060f */
[----:B------:R-:W-:Y:S01]  /*0300*/  LEA R19, P0, R8, UR6, 0x2 ;  /* 0x0000000608137c11 */ /* 0x000fe2000f8010ff */
[C---:B------:R-:W-:Y:S02]  /*0310*/  IMAD.SHL.U32 R14, R3.reuse, 0x200, RZ ;  /* 0x00000200030e7824 */ /* 0x040fe400078e00ff */
[----:B------:R-:W-:Y:S01]  /*0320*/  IMAD.SHL.U32 R15, R0, 0x4000, RZ ;  /* 0x00004000000f7824 */ /* 0x000fe200078e00ff */
[----:B------:R-:W-:Y:S02]  /*0330*/  SHF.L.U64.HI R3, R3, 0x9, R18 ;  /* 0x0000000903037819 */ /* 0x000fe40000010212 */
[----:B------:R-:W-:Y:S02]  /*0340*/  LEA.HI.X R18, R8, UR7, R9, 0x2, P0 ;  /* 0x0000000708127c11 */ /* 0x000fe400080f1409 */
[----:B------:R-:W-:Y:S02]  /*0350*/  IADD3 R8, P0, P1, R14, R19, R16 ;  /* 0x000000130e087210 */ /* 0x000fe4000791e010 */
[----:B----4-:R-:W-:-:S02]  /*0360*/  SHF.R.U32.HI R23, RZ, 0x18, R13 ;  /* 0x00000018ff177819 */ /* 0x010fc4000001160d */
[----:B------:R-:W-:Y:S02]  /*0370*/  IADD3.X R9, R3, R18, RZ, P0, P1 ;  /* 0x0000001203097210 */ /* 0x000fe400007e24ff */
[----:B------:R-:W-:Y:S01]  /*0380*/  LOP3.LUT R23, R23, 0x80, RZ, 0xc0, !PT ;  /* 0x0000008017177812 */ /* 0x000fe200078ec0ff */
[----:B------:R-:W-:-:S03]  /*0390*/  IMAD.WIDE R20, R15, 0x4, R8 ;  /* 0x000000040f147825 */ /* 0x000fc600078e0208 */
[----:B------:R-:W-:Y:S02]  /*03a0*/  IADD3 R8, P0, R12, R23, RZ ;  /* 0x000000170c087210 */ /* 0x000fe40007f1e0ff */
[----:B------:R1:W2:Y:S03]  /*03b0*/  LDG.E.EL R0, desc[UR4][R20.64] ;  /* 0x0000000414007981 */ /* 0x0002a6000c2e1900 */
[----:B------:R-:W-:Y:S02]  /*03c0*/  IMAD.X R13, RZ, RZ, R13, P0 ;  /* 0x000000ffff0d7224 */ /* 0x000fe400000e060d */
[----:B------:R-:W-:-:S03]  /*03d0*/  IMAD.SHL.U32 R12, R8, 0x200, RZ ;  /* 0x00000200080c7824 */ /* 0x000fc600078e00ff */
[----:B------:R-:W-:Y:S02]  /*03e0*/  SHF.L.U64.HI R13, R8, 0x9, R13 ;  /* 0x00000009080d7819 */ /* 0x000fe4000001020d */
[----:B------:R-:W-:Y:S02]  /*03f0*/  IADD3 R8, P0, P1, R12, R19, R16 ;  /* 0x000000130c087210 */ /* 0x000fe4000791e010 */
[----:B------:R-:W-:Y:S02]  /*0400*/  SHF.R.U32.HI R16, RZ, 0x16, R11 ;  /* 0x00000016ff107819 */ /* 0x000fe4000001160b */
[----:B------:R-:W-:Y:S02]  /*0410*/  IADD3.X R9, R13, R18, RZ, P0, P1 ;  /* 0x000000120d097210 */ /* 0x000fe400007e24ff */
[----:B-1----:R-:W-:Y:S01]  /*0420*/  LEA R20, P0, R10, UR6, 0x2 ;  /* 0x000000060a147c11 */ /* 0x002fe2000f8010ff */
[----:B------:R-:W-:Y:S01]  /*0430*/  IMAD.WIDE R18, R17, 0x4, R8 ;  /* 0x0000000411127825 */ /* 0x000fe200078e0208 */
[----:B------:R-:W-:-:S02]  /*0440*/  LOP3.LUT R9, R16, 0x200, RZ, 0xc0, !PT ;  /* 0x0000020010097812 */ /* 0x000fc400078ec0ff */
[----:B------:R-:W-:Y:S02]  /*0450*/  LEA.HI.X R16, R10, UR7, R11, 0x2, P0 ;  /* 0x000000070a107c11 */ /* 0x000fe400080f140b */
[--C-:B------:R-:W-:Y:S01]  /*0460*/  IADD3 R22, P0, P1, R12, R20, R9.reuse ;  /* 0x000000140c167210 */ /* 0x100fe2000791e009 */
[----:B------:R1:W3:Y:S03]  /*0470*/  LDG.E.EL R8, desc[UR4][R18.64] ;  /* 0x0000000412087981 */ /* 0x0002e6000c2e1900 */
[----:B------:R-:W-:Y:S02]  /*0480*/  IADD3.X R23, R13, R16, RZ, P0, P1 ;  /* 0x000000100d177210 */ /* 0x000fe400007e24ff */
[----:B------:R-:W-:Y:S01]  /*0490*/  IADD3 R10, P0, P1, R14, R20, R9 ;  /* 0x000000140e0a7210 */ /* 0x000fe2000791e009 */
[----:B------:R-:W-:-:S05]  /*04a0*/  IMAD.WIDE R22, R17, 0x4, R22 ;  /* 0x0000000411167825 */ /* 0x000fca00078e0216 */
[----:B------:R4:W3:Y:S01]  /*04b0*/  LDG.E.EL R9, desc[UR4][R22.64] ;  /* 0x0000000416097981 */ /* 0x0008e2000c2e1900 */
[----:B------:R-:W-:-:S03]  /*04c0*/  IADD3.X R11, R3, R16, RZ, P0, P1 ;  /* 0x00000010030b7210 */ /* 0x000fc600007e24ff */
[----:B------:R-:W-:Y:S01]  /*04d0*/  IMAD.WIDE R24, R15, 0x4, R10 ;  /* 0x000000040f187825 */ /* 0x000fe200078e020a */
[--C-:B-----5:R-:W-:Y:S02]  /*04e0*/  SHF.R.U32.HI R11, RZ, 0x16, R5.reuse ;  /* 0x00000016ff0b7819 */ /* 0x120fe40000011605 */
[C---:B------:R-:W-:Y:S02]  /*04f0*/  LEA R16, P0, R4.reuse, UR6, 0x2 ;  /* 0x0000000604107c11 */ /* 0x040fe4000f8010ff */
[----:B-1----:R-:W-:Y:S01]  /*0500*/  LOP3.LUT R19, R11, 0x200, RZ, 0xc0, !PT ;  /* 0x000002000b137812 */ /* 0x002fe200078ec0ff */
[----:B------:R-:W5:Y:S01]  /*0510*/  LDG.E.EL R10, desc[UR4][R24.64] ;  /* 0x00000004180a7981 */ /* 0x000f62000c2e1900 */
[----:B------:R-:W-:Y:S02]  /*0520*/  LEA.HI.X R18, R4, UR7, R5, 0x2, P0 ;  /* 0x0000000704127c11 */ /* 0x000fe400080f1405 */
[----:B------:R-:W-:-:S04]  /*0530*/  IADD3 R4, P0, P1, R12, R16, R19 ;  /* 0x000000100c047210 */ /* 0x000fc8000791e013 */
[----:B------:R-:W-:-:S03]  /*0540*/  IADD3.X R5, R13, R18, RZ, P0, P1 ;  /* 0x000000120d057210 */ /* 0x000fc600007e24ff */
[----:B------:R-:W-:-:S05]  /*0550*/  IMAD.WIDE R20, R17, 0x4, R4 ;  /* 0x0000000411147825 */ /* 0x000fca00078e0204 */
[----:B------:R1:W5:Y:S01]  /*0560*/  LDG.E.EL R11, desc[UR4][R20.64] ;  /* 0x00000004140b7981 */ /* 0x000362000c2e1900 */
[----:B----4-:R-:W-:Y:S02]  /*0570*/  SHF.R.U32.HI R23, RZ, 0x16, R7 ;  /* 0x00000016ff177819 */ /* 0x010fe40000011607 */
[----:B------:R-:W-:Y:S02]  /*0580*/  IADD3 R4, P1, P2, R14, R16, R19 ;  /* 0x000000100e047210 */ /* 0x000fe40007a3e013 */
[C---:B------:R-:W-:Y:S02]  /*0590*/  LEA R16, P0, R6.reuse, UR6, 0x2 ;  /* 0x0000000606107c11 */ /* 0x040fe4000f8010ff */
[----:B------:R-:W-:Y:S02]  /*05a0*/  LOP3.LUT R23, R23, 0x200, RZ, 0xc0, !PT ;  /* 0x0000020017177812 */ /* 0x000fe400078ec0ff */
[----:B------:R-:W-:Y:S02]  /*05b0*/  IADD3.X R5, R3, R18, RZ, P1, P2 ;  /* 0x0000001203057210 */ /* 0x000fe40000fe44ff */
[----:B------:R-:W-:-:S02]  /*05c0*/  LEA.HI.X R22, R6, UR7, R7, 0x2, P0 ;  /* 0x0000000706167c11 */ /* 0x000fc400080f1407 */
[----:B------:R-:W-:Y:S01]  /*05d0*/  IADD3 R12, P0, P1, R12, R16, R23 ;  /* 0x000000100c0c7210 */ /* 0x000fe2000791e017 */
[----:B------:R-:W-:-:S03]  /*05e0*/  IMAD.WIDE R18, R15, 0x4, R4 ;  /* 0x000000040f127825 */ /* 0x000fc600078e0204 */
[----:B------:R-:W-:Y:S02]  /*05f0*/  IADD3.X R13, R13, R22, RZ, P0, P1 ;  /* 0x000000160d0d7210 */ /* 0x000fe400007e24ff */
[----:B------:R-:W-:Y:S01]  /*0600*/  IADD3 R4, P0, P1, R14, R16, R23 ;  /* 0x000000100e047210 */ /* 0x000fe2000791e017 */
[----:B------:R-:W4:Y:S01]  /*0610*/  LDG.E.EL R6, desc[UR4][R18.64] ;  /* 0x0000000412067981 */ /* 0x000f22000c2e1900 */
[----:B------:R-:W-:Y:S02]  /*0620*/  IMAD.WIDE R16, R17, 0x4, R12 ;  /* 0x0000000411107825 */ /* 0x000fe400078e020c */
[----:B------:R-:W-:-:S03]  /*0630*/  IADD3.X R5, R3, R22, RZ, P0, P1 ;  /* 0x0000001603057210 */ /* 0x000fc600007e24ff */
[----:B------:R-:W4:Y:S01]  /*0640*/  LDG.E.EL R7, desc[UR4][R16.64] ;  /* 0x0000000410077981 */ /* 0x000f22000c2e1900 */
[----:B------:R-:W-:-:S05]  /*0650*/  IMAD.WIDE R4, R15, 0x4, R4 ;  /* 0x000000040f047825 */ /* 0x000fca00078e0204 */
[----:B------:R1:W4:Y:S01]  /*0660*/  LDG.E.EL R12, desc[UR4][R4.64] ;  /* 0x00000004040c7981 */ /* 0x000322000c2e1900 */
[C---:B--2---:R-:W-:Y:S01]  /*0670*/  FMUL R14, R0.reuse, 1.4426950216293334961 ;  /* 0x3fb8aa3b000e7820 */ /* 0x044fe20000400000 */
[C---:B------:R-:W-:Y:S01]  /*0680*/  FADD.FTZ R3, |R0|.reuse, -RZ ;  /* 0x800000ff00037221 */ /* 0x040fe20000010200 */
[----:B------:R-:W-:-:S04]  /*0690*/  FSETP.NEU.AND P5, PT, R0, RZ, PT ;  /* 0x000000ff0000720b */ /* 0x000fc80003fad000 */
[----:B------:R-:W1:Y:S01]  /*06a0*/  FRND R14, R14 ;  /* 0x0000000e000e7307 */ /* 0x000e620000201000 */
[----:B------:R-:W-:Y:S01]  /*06b0*/  FSETP.GEU.AND P0, PT, R3, 0.40999999642372131348, PT ;  /* 0x3ed1eb850300780b */ /* 0x000fe20003f0e000 */
[----:B------:R-:W-:-:S03]  /*06c0*/  IMAD.MOV.U32 R3, RZ, RZ, 0x3ab5ebe6 ;  /* 0x3ab5ebe6ff037424 */ /* 0x000fc600078e00ff */
[----:B-1----:R-:W-:Y:S01]  /*06d0*/  FSEL R21, R14, RZ, P0 ;  /* 0x000000ff0e157208 */ /* 0x002fe20000000000 */
[C---:B---3--:R-:W-:Y:S01]  /*06e0*/  FMUL R13, R8.reuse, 1.4426950216293334961 ;  /* 0x3fb8aa3b080d7820 */ /* 0x048fe20000400000 */
[----:B0-----:R-:W-:Y:S02]  /*06f0*/  FADD.FTZ R4, |R8|, -RZ ;  /* 0x800000ff08047221 */ /* 0x001fe40000010200 */
[C---:B------:R-:W-:Y:S01]  /*0700*/  FSETP.NEU.AND P1, PT, R21.reuse, 128, PT ;  /* 0x430000001500780b */ /* 0x040fe20003f2d000 */
[----:B------:R-:W-:-:S03]  /*0710*/  FFMA.FTZ R18, -R21, 0.693145751953125, R0 ;  /* 0x3f31720015127823 */ /* 0x000fc60000010100 */
[C---:B------:R-:W-:Y:S01]  /*0720*/  FSEL R17, R21.reuse, 127, P1 ;  /* 0x42fe000015117808 */ /* 0x040fe20000800000 */
[C---:B------:R-:W-:Y:S01]  /*0730*/  FFMA.FTZ R18, -R21.reuse, 1.428606765330187045e-06, R18 ;  /* 0x35bfbe8e15127823 */ /* 0x040fe20000010112 */
[----:B------:R-:W-:Y:S01]  /*0740*/  FRND R13, R13 ;  /* 0x0000000d000d7307 */ /* 0x000fe20000201000 */
[----:B------:R-:W-:Y:S02]  /*0750*/  FSEL R21, R21, 127, P1 ;  /* 0x42fe000015157808 */ /* 0x000fe40000800000 */
[----:B------:R-:W-:Y:S01]  /*0760*/  FFMA.FTZ R5, R18, R3, 0.0083824126049876213074 ;  /* 0x3c09566312057423 */ /* 0x000fe20000010003 */
[----:B------:R-:W-:Y:S01]  /*0770*/  FSETP.GEU.AND P0, PT, R4, 0.40999999642372131348, PT ;  /* 0x3ed1eb850400780b */ /* 0x000fe20003f0e000 */
[----:B------:R-:W-:Y:S01]  /*0780*/  FADD.FTZ R16, |R9|, -RZ ;  /* 0x800000ff09107221 */ /* 0x000fe20000010200 */
[----:B------:R-:W-:Y:S01]  /*0790*/  FSETP.GEU.AND P3, PT, R21, -25, PT ;  /* 0xc1c800001500780b */ /* 0x000fe20003f6e000 */
[----:B------:R-:W-:Y:S01]  /*07a0*/  FFMA.FTZ R15, R18, R5, 0.041667830199003219604 ;  /* 0x3d2aabe3120f7423 */ /* 0x000fe20000010005 */
[----:B------:R-:W-:Y:S01]  /*07b0*/  FMUL R5, R9, 1.4426950216293334961 ;  /* 0x3fb8aa3b09057820 */ /* 0x000fe20000400000 */
[----:B------:R5:W0:Y:S01]  /*07c0*/  MUFU.EX2 R14, R17 ;  /* 0x00000011000e7308 */ /* 0x000a220000000800 */
[----:B------:R-:W-:Y:S01]  /*07d0*/  FSETP.GEU.AND P2, PT, R16, 0.40999999642372131348, PT ;  /* 0x3ed1eb851000780b */ /* 0x000fe20003f4e000 */
[----:B------:R-:W-:Y:S01]  /*07e0*/  FFMA.FTZ R19, R18, R15, 0.16666397452354431152 ;  /* 0x3e2aa9f612137423 */ /* 0x000fe2000001000f */
[----:B------:R-:W-:-:S02]  /*07f0*/  FSETP.GT.AND P4, PT, R21, 128, PT ;  /* 0x430000001500780b */ /* 0x000fc40003f84000 */
[----:B------:R-:W-:Y:S01]  /*0800*/  FSETP.NEU.AND P6, PT, R9, RZ, PT ;  /* 0x000000ff0900720b */ /* 0x000fe20003fcd000 */
[----:B------:R-:W-:Y:S02]  /*0810*/  FFMA.FTZ R19, R18, R19, 0.49999994039535522461 ;  /* 0x3efffffe12137423 */ /* 0x000fe40000010013 */
[----:B------:R1:W2:Y:S01]  /*0820*/  FRND R15, R5 ;  /* 0x00000005000f7307 */ /* 0x0002a20000201000 */
[----:B-----5:R-:W-:Y:S01]  /*0830*/  FMUL R17, R10, 1.4426950216293334961 ;  /* 0x3fb8aa3b0a117820 */ /* 0x020fe20000400000 */
[----:B------:R-:W-:Y:S01]  /*0840*/  FMUL R19, R18, R19 ;  /* 0x0000001312137220 */ /* 0x000fe20000400000 */
[----:B------:R-:W-:-:S03]  /*0850*/  FADD.FTZ R20, |R10|, -RZ ;  /* 0x800000ff0a147221 */ /* 0x000fc60000010200 */
[----:B------:R-:W-:Y:S01]  /*0860*/  FFMA.FTZ R19, R18, R19, R18 ;  /* 0x0000001312137223 */ /* 0x000fe20000010012 */
[----:B0-----:R-:W-:Y:S01]  /*0870*/  FADD R21, R14, -1 ;  /* 0xbf8000000e157421 */ /* 0x001fe20000000000 */
[----:B-1----:R-:W-:-:S03]  /*0880*/  FSEL R5, R13, RZ, P0 ;  /* 0x000000ff0d057208 */ /* 0x002fc60000000000 */
[----:B------:R-:W-:Y:S01]  /*0890*/  FFMA.FTZ R19, R14, R19, R21 ;  /* 0x000000130e137223 */ /* 0x000fe20000010015 */
[----:B------:R0:W-:Y:S01]  /*08a0*/  FRND R13, R17 ;  /* 0x00000011000d7307 */ /* 0x0001e20000201000 */
[----:B------:R-:W-:Y:S01]  /*08b0*/  FFMA.FTZ R14, -R5, 0.693145751953125, R8 ;  /* 0x3f317200050e7823 */ /* 0x000fe20000010108 */
[----:B--2---:R-:W-:Y:S01]  /*08c0*/  FSEL R4, R15, RZ, P2 ;  /* 0x000000ff0f047208 */ /* 0x004fe20001000000 */
[----:B------:R-:W-:Y:S01]  /*08d0*/  @!P1 FADD R19, R19, R19 ;  /* 0x0000001313139221 */ /* 0x000fe20000000000 */
[C---:B------:R-:W-:Y:S01]  /*08e0*/  FSETP.NEU.AND P2, PT, R5.reuse, 128, PT ;  /* 0x430000000500780b */ /* 0x040fe20003f4d000 */
[C---:B------:R-:W-:Y:S01]  /*08f0*/  FFMA.FTZ R14, -R5.reuse, 1.428606765330187045e-06, R14 ;  /* 0x35bfbe8e050e7823 */ /* 0x040fe2000001010e */
[C---:B------:R-:W-:Y:S01]  /*0900*/  FSETP.NEU.AND P0, PT, R4.reuse, 128, PT ;  /* 0x430000000400780b */ /* 0x040fe20003f0d000 */
[----:B------:R-:W-:Y:S01]  /*0910*/  FFMA.FTZ R15, -R4, 0.693145751953125, R9 ;  /* 0x3f317200040f7823 */ /* 0x000fe20000010109 */
[----:B------:R-:W-:Y:S01]  /*0920*/  FSEL R16, R5, 127, P2 ;  /* 0x42fe000005107808 */ /* 0x000fe20001000000 */
[----:B------:R-:W-:Y:S01]  /*0930*/  FFMA.FTZ R23, R14, R3, 0.0083824126049876213074 ;  /* 0x3c0956630e177423 */ /* 0x000fe20000010003 */
[----:B------:R-:W-:Y:S01]  /*0940*/  FSEL R19, R19, +INF , !P4 ;  /* 0x7f80000013137808 */ /* 0x000fe20006000000 */
[----:B------:R-:W-:Y:S01]  /*0950*/  FFMA.FTZ R18, -R4, 1.428606765330187045e-06, R15 ;  /* 0x35bfbe8e04127823 */ /* 0x000fe2000001010f */
[----:B0-----:R-:W-:Y:S01]  /*0960*/  FADD R17, R0, R0 ;  /* 0x0000000000117221 */ /* 0x001fe20000000000 */
[----:B------:R-:W-:Y:S01]  /*0970*/  FSEL R15, R4, 127, P0 ;  /* 0x42fe0000040f7808 */ /* 0x000fe20000000000 */
[----:B------:R-:W-:Y:S01]  /*0980*/  FFMA.FTZ R23, R14, R23, 0.041667830199003219604 ;  /* 0x3d2aabe30e177423 */ /* 0x000fe20000010017 */
[C---:B------:R-:W-:Y:S01]  /*0990*/  FFMA.FTZ R21, R18.reuse, R3, 0.0083824126049876213074 ;  /* 0x3c09566312157423 */ /* 0x040fe20000010003 */
[----:B------:R-:W0:Y:S01]  /*09a0*/  MUFU.EX2 R16, R16 ;  /* 0x0000001000107308 */ /* 0x000e220000000800 */
[----:B------:R-:W-:Y:S01]  /*09b0*/  @P5 FSEL R17, R19, -1, P3 ;  /* 0xbf80000013115808 */ /* 0x000fe20001800000 */
[----:B------:R-:W-:Y:S01]  /*09c0*/  FMUL R19, R11, 1.4426950216293334961 ;  /* 0x3fb8aa3b0b137820 */ /* 0x000fe20000400000 */
[----:B------:R-:W-:Y:S01]  /*09d0*/  FFMA.FTZ R21, R18, R21, 0.041667830199003219604 ;  /* 0x3d2aabe312157423 */ /* 0x000fe20000010015 */
[----:B------:R-:W-:Y:S01]  /*09e0*/  FFMA.FTZ R23, R14, R23, 0.16666397452354431152 ;  /* 0x3e2aa9f60e177423 */ /* 0x000fe20000010017 */
[----:B------:R-:W-:-:S02]  /*09f0*/  FSEL R5, R5, 127, P2 ;  /* 0x42fe000005057808 */ /* 0x000fc40001000000 */
[----:B------:R-:W-:Y:S01]  /*0a00*/  FFMA.FTZ R21, R18, R21, 0.16666397452354431152 ;  /* 0x3e2aa9f612157423 */ /* 0x000fe20000010015 */
[----:B------:R-:W1:Y:S01]  /*0a10*/  MUFU.EX2 R15, R15 ;  /* 0x0000000f000f7308 */ /* 0x000e620000000800 */
[----:B------:R-:W-:Y:S01]  /*0a20*/  FFMA.FTZ R23, R14, R23, 0.49999994039535522461 ;  /* 0x3efffffe0e177423 */ /* 0x000fe20000010017 */
[C---:B------:R-:W-:Y:S01]  /*0a30*/  FSETP.GEU.AND P3, PT, R5.reuse, -25, PT ;  /* 0xc1c800000500780b */ /* 0x040fe20003f6e000 */
[----:B------:R-:W-:Y:S01]  /*0a40*/  FFMA.FTZ R21, R18, R21, 0.49999994039535522461 ;  /* 0x3efffffe12157423 */ /* 0x000fe20000010015 */
[----:B------:R-:W-:Y:S01]  /*0a50*/  FSETP.GT.AND P4, PT, R5, 128, PT ;  /* 0x430000000500780b */ /* 0x000fe20003f84000 */
[----:B------:R-:W-:Y:S01]  /*0a60*/  FMUL R23, R14, R23 ;  /* 0x000000170e177220 */ /* 0x000fe20000400000 */
[----:B------:R-:W-:Y:S01]  /*0a70*/  FADD.FTZ R5, |R11|, -RZ ;  /* 0x800000ff0b057221 */ /* 0x000fe20000010200 */
[----:B------:R-:W-:Y:S01]  /*0a80*/  FMUL R21, R18, R21 ;  /* 0x0000001512157220 */ /* 0x000fe20000400000 */
[----:B------:R-:W2:Y:S01]  /*0a90*/  FRND R19, R19 ;  /* 0x0000001300137307 */ /* 0x000ea20000201000 */
[----:B------:R-:W-:Y:S01]  /*0aa0*/  FFMA.FTZ R23, R14, R23, R14 ;  /* 0x000000170e177223 */ /* 0x000fe2000001000e */
[----:B------:R-:W-:Y:S01]  /*0ab0*/  FSETP.GEU.AND P5, PT, R20, 0.40999999642372131348, PT ;  /* 0x3ed1eb851400780b */ /* 0x000fe20003fae000 */
[----:B------:R-:W-:Y:S01]  /*0ac0*/  FFMA.FTZ R18, R18, R21, R18 ;  /* 0x0000001512127223 */ /* 0x000fe20000010012 */
[----:B0-----:R-:W-:Y:S01]  /*0ad0*/  FADD R21, R16, -1 ;  /* 0xbf80000010157421 */ /* 0x001fe20000000000 */
[----:B------:R-:W-:Y:S01]  /*0ae0*/  FSETP.GEU.AND P1, PT, R5, 0.40999999642372131348, PT ;  /* 0x3ed1eb850500780b */ /* 0x000fe20003f2e000 */
[----:B-1----:R-:W-:-:S02]  /*0af0*/  FADD R20, R15, -1 ;  /* 0xbf8000000f147421 */ /* 0x002fc40000000000 */
[----:B------:R-:W-:Y:S01]  /*0b00*/  FFMA.FTZ R5, R16, R23, R21 ;  /* 0x0000001710057223 */ /* 0x000fe20000010015 */
[----:B------:R-:W-:Y:S01]  /*0b10*/  FSEL R21, R13, RZ, P5 ;  /* 0x000000ff0d157208 */ /* 0x000fe20002800000 */
[----:B------:R-:W-:Y:S01]  /*0b20*/  FADD R16, R9, R9 ;  /* 0x0000000909107221 */ /* 0x000fe20000000000 */
[----:B------:R-:W-:Y:S01]  /*0b30*/  FFMA.FTZ R13, R15, R18, R20 ;  /* 0x000000120f0d7223 */ /* 0x000fe20000010014 */
[----:B------:R-:W-:Y:S01]  /*0b40*/  FSEL R22, R4, 127, P0 ;  /* 0x42fe000004167808 */ /* 0x000fe20000000000 */
[----:B------:R-:W-:Y:S01]  /*0b50*/  @!P2 FADD R5, R5, R5 ;  /* 0x000000050505a221 */ /* 0x000fe20000000000 */
[----:B------:R-:W-:Y:S01]  /*0b60*/  FFMA.FTZ R20, -R21, 0.693145751953125, R10 ;  /* 0x3f31720015147823 */ /* 0x000fe2000001010a */
[----:B--2---:R-:W-:Y:S01]  /*0b70*/  FSEL R14, R19, RZ, P1 ;  /* 0x000000ff130e7208 */ /* 0x004fe20000800000 */
[----:B------:R-:W-:Y:S01]  /*0b80*/  @!P0 FADD R13, R13, R13 ;  /* 0x0000000d0d0d8221 */ /* 0x000fe20000000000 */
[C---:B------:R-:W-:Y:S01]  /*0b90*/  FSETP.NEU.AND P1, PT, R21.reuse, 128, PT ;  /* 0x430000001500780b */ /* 0x040fe20003f2d000 */
[C---:B------:R-:W-:Y:S01]  /*0ba0*/  FFMA.FTZ R20, -R21.reuse, 1.428606765330187045e-06, R20 ;  /* 0x35bfbe8e15147823 */ /* 0x040fe20000010114 */
[C---:B------:R-:W-:Y:S01]  /*0bb0*/  FSETP.NEU.AND P0, PT, R14.reuse, 128, PT ;  /* 0x430000000e00780b */ /* 0x040fe20003f0d000 */
[----:B------:R-:W-:Y:S01]  /*0bc0*/  FFMA.FTZ R19, -R14, 0.693145751953125, R11 ;  /* 0x3f3172000e137823 */ /* 0x000fe2000001010b */
[C---:B------:R-:W-:Y:S01]  /*0bd0*/  FSETP.NEU.AND P5, PT, R8.reuse, RZ, PT ;  /* 0x000000ff0800720b */ /* 0x040fe20003fad000 */
[----:B------:R-:W-:Y:S01]  /*0be0*/  FADD R15, R8, R8 ;  /* 0x00000008080f7221 */ /* 0x000fe20000000000 */
[----:B------:R-:W-:Y:S01]  /*0bf0*/  FSETP.GT.AND P2, PT, R22, 128, PT ;  /* 0x430000001600780b */ /* 0x000fe20003f44000 */
[----:B------:R-:W-:Y:S01]  /*0c00*/  FFMA.FTZ R18, -R14, 1.428606765330187045e-06, R19 ;  /* 0x35bfbe8e0e127823 */ /* 0x000fe20000010113 */
[----:B------:R-:W-:Y:S01]  /*0c10*/  FSEL R19, R21, 127, P1 ;  /* 0x42fe000015137808 */ /* 0x000fe20000800000 */
[-C--:B------:R-:W-:Y:S01]  /*0c20*/  FFMA.FTZ R21, R20, R3.reuse, 0.0083824126049876213074 ;  /* 0x3c09566314157423 */ /* 0x080fe20000010003 */
[----:B------:R-:W-:Y:S01]  /*0c30*/  FSEL R13, R13, +INF , !P2 ;  /* 0x7f8000000d0d7808 */ /* 0x000fe20005000000 */
[----:B------:R-:W-:Y:S01]  /*0c40*/  FFMA.FTZ R25, R18, R3, 0.0083824126049876213074 ;  /* 0x3c09566312197423 */ /* 0x000fe20000010003 */
[----:B------:R-:W0:Y:S01]  /*0c50*/  MUFU.EX2 R4, R19 ;  /* 0x0000001300047308 */ /* 0x000e220000000800 */
[----:B------:R-:W-:Y:S01]  /*0c60*/  FFMA.FTZ R23, R20, R21, 0.041667830199003219604 ;  /* 0x3d2aabe314177423 */ /* 0x000fe20000010015 */
[----:B------:R-:W-:Y:S01]  /*0c70*/  FSEL R21, R14, 127, P0 ;  /* 0x42fe00000e157808 */ /* 0x000fe20000000000 */
[----:B------:R-:W-:Y:S01]  /*0c80*/  FFMA.FTZ R25, R18, R25, 0.041667830199003219604 ;  /* 0x3d2aabe312197423 */ /* 0x000fe20000010019 */
[----:B------:R-:W-:Y:S01]  /*0c90*/  FSETP.GEU.AND P2, PT, R22, -25, PT ;  /* 0xc1c800001600780b */ /* 0x000fe20003f4e000 */
[----:B------:R-:W-:Y:S01]  /*0ca0*/  FFMA.FTZ R23, R20, R23, 0.16666397452354431152 ;  /* 0x3e2aa9f614177423 */ /* 0x000fe20000010017 */
[----:B------:R-:W-:Y:S01]  /*0cb0*/  FSEL R5, R5, +INF , !P4 ;  /* 0x7f80000005057808 */ /* 0x000fe20006000000 */
[----:B------:R-:W-:Y:S01]  /*0cc0*/  FFMA.FTZ R25, R18, R25, 0.16666397452354431152 ;  /* 0x3e2aa9f612197423 */ /* 0x000fe20000010019 */
[----:B------:R-:W1:Y:S01]  /*0cd0*/  MUFU.EX2 R21, R21 ;  /* 0x0000001500157308 */ /* 0x000e620000000800 */
[----:B------:R-:W-:Y:S01]  /*0ce0*/  FFMA.FTZ R23, R20, R23, 0.49999994039535522461 ;  /* 0x3efffffe14177423 */ /* 0x000fe20000010017 */
[----:B------:R-:W-:Y:S01]  /*0cf0*/  @P6 FSEL R16, R13, -1, P2 ;  /* 0xbf8000000d106808 */ /* 0x000fe20001000000 */
[----:B------:R-:W-:Y:S01]  /*0d00*/  FFMA.FTZ R25, R18, R25, 0.49999994039535522461 ;  /* 0x3efffffe12197423 */ /* 0x000fe20000010019 */
[----:B------:R-:W-:Y:S01]  /*0d10*/  @P5 FSEL R15, R5, -1, P3 ;  /* 0xbf800000050f5808 */ /* 0x000fe20001800000 */
[----:B------:R-:W-:Y:S01]  /*0d20*/  FMUL R23, R20, R23 ;  /* 0x0000001714177220 */ /* 0x000fe20000400000 */
[----:B----4-:R-:W-:Y:S01]  /*0d30*/  FMUL R5, R6, 1.4426950216293334961 ;  /* 0x3fb8aa3b06057820 */ /* 0x010fe20000400000 */
[----:B0-----:R-:W-:Y:S01]  /*0d40*/  FADD R13, R4, -1 ;  /* 0xbf800000040d7421 */ /* 0x001fe20000000000 */
[----:B------:R-:W-:Y:S01]  /*0d50*/  FMUL R25, R18, R25 ;  /* 0x0000001912197220 */ /* 0x000fe20000400000 */
[----:B------:R-:W-:Y:S01]  /*0d60*/  FFMA.FTZ R23, R20, R23, R20 ;  /* 0x0000001714177223 */ /* 0x000fe20000010014 */
[----:B------:R-:W-:-:S02]  /*0d70*/  FSETP.GT.AND P6, PT, R19, 128, PT ;  /* 0x430000001300780b */ /* 0x000fc40003fc4000 */
[----:B------:R-:W-:Y:S01]  /*0d80*/  FFMA.FTZ R18, R18, R25, R18 ;  /* 0x0000001912127223 */ /* 0x000fe20000010012 */
[----:B------:R-:W-:Y:S01]  /*0d90*/  FFMA.FTZ R23, R4, R23, R13 ;  /* 0x0000001704177223 */ /* 0x000fe2000001000d */
[----:B------:R-:W-:Y:S01]  /*0da0*/  FMUL R4, R7, 1.4426950216293334961 ;  /* 0x3fb8aa3b07047820 */ /* 0x000fe20000400000 */
[----:B-1----:R-:W-:Y:S01]  /*0db0*/  FADD R20, R21, -1 ;  /* 0xbf80000015147421 */ /* 0x002fe20000000000 */
[----:B------:R-:W0:Y:S01]  /*0dc0*/  FRND R5, R5 ;  /* 0x0000000500057307 */ /* 0x000e220000201000 */
[----:B------:R-:W-:Y:S01]  /*0dd0*/  @!P1 FADD R23, R23, R23 ;  /* 0x0000001717179221 */ /* 0x000fe20000000000 */
[----:B------:R-:W-:Y:S01]  /*0de0*/  FSETP.NEU.AND P3, PT, R11, RZ, PT ;  /* 0x000000ff0b00720b */ /* 0x000fe20003f6d000 */
[----:B------:R-:W-:Y:S01]  /*0df0*/  FFMA.FTZ R21, R21, R18, R20 ;  /* 0x0000001215157223 */ /* 0x000fe20000010014 */
[----:B------:R-:W-:Y:S01]  /*0e00*/  FMUL R20, R12, 1.4426950216293334961 ;  /* 0x3fb8aa3b0c147820 */ /* 0x000fe20000400000 */
[----:B------:R-:W-:Y:S01]  /*0e10*/  FADD.FTZ R18, |R6|, -RZ ;  /* 0x800000ff06127221 */ /* 0x000fe20000010200 */
[----:B------:R-:W-:Y:S01]  /*0e20*/  FADD.FTZ R13, |R7|, -RZ ;  /* 0x800000ff070d7221 */ /* 0x000fe20000010200 */
[----:B------:R-:W-:Y:S01]  /*0e30*/  FSEL R14, R14, 127, P0 ;  /* 0x42fe00000e0e7808 */ /* 0x000fe20000000000 */
[----:B------:R-:W1:Y:S01]  /*0e40*/  FRND R4, R4 ;  /* 0x0000000400047307 */ /* 0x000e620000201000 */
[----:B------:R-:W-:Y:S01]  /*0e50*/  @!P0 FADD R21, R21, R21 ;  /* 0x0000001515158221 */ /* 0x000fe20000000000 */
[----:B------:R-:W-:-:S02]  /*0e60*/  FSETP.GEU.AND P1, PT, R18, 0.40999999642372131348, PT ;  /* 0x3ed1eb851200780b */ /* 0x000fc40003f2e000 */
[----:B------:R-:W-:Y:S02]  /*0e70*/  FSEL R23, R23, +INF , !P6 ;  /* 0x7f80000017177808 */ /* 0x000fe40007000000 */
[----:B------:R-:W-:Y:S02]  /*0e80*/  FSETP.GEU.AND P4, PT, R19, -25, PT ;  /* 0xc1c800001300780b */ /* 0x000fe40003f8e000 */
[----:B------:R-:W2:Y:S01]  /*0e90*/  FRND R20, R20 ;  /* 0x0000001400147307 */ /* 0x000ea20000201000 */
[----:B------:R-:W-:Y:S02]  /*0ea0*/  FSETP.GT.AND P0, PT, R14, 128, PT ;  /* 0x430000000e00780b */ /* 0x000fe40003f04000 */
[----:B------:R-:W-:Y:S01]  /*0eb0*/  FSETP.GEU.AND P6, PT, R13, 0.40999999642372131348, PT ;  /* 0x3ed1eb850d00780b */ /* 0x000fe20003fce000 */
[----:B------:R-:W-:Y:S01]  /*0ec0*/  FADD R13, R10, R10 ;  /* 0x0000000a0a0d7221 */ /* 0x000fe20000000000 */
[----:B0-----:R-:W-:Y:S01]  /*0ed0*/  FSEL R19, R5, RZ, P1 ;  /* 0x000000ff05137208 */ /* 0x001fe20000800000 */
[----:B------:R-:W-:Y:S01]  /*0ee0*/  FADD.FTZ R5, |R12|, -RZ ;  /* 0x800000ff0c057221 */ /* 0x000fe20000010200 */
[----:B------:R-:W-:-:S02]  /*0ef0*/  FSETP.NEU.AND P5, PT, R10, RZ, PT ;  /* 0x000000ff0a00720b */ /* 0x000fc40003fad000 */
[----:B------:R-:W-:Y:S01]  /*0f00*/  FSETP.GEU.AND P2, PT, R14, -25, PT ;  /* 0xc1c800000e00780b */ /* 0x000fe20003f4e000 */
[----:B------:R-:W-:Y:S01]  /*0f10*/  FADD R14, R11, R11 ;  /* 0x0000000b0b0e7221 */ /* 0x000fe20000000000 */
[----:B------:R-:W-:Y:S02]  /*0f20*/  FSEL R21, R21, +INF , !P0 ;  /* 0x7f80000015157808 */ /* 0x000fe40004000000 */
[----:B-1----:R-:W-:Y:S01]  /*0f30*/  FSEL R18, R4, RZ, P6 ;  /* 0x000000ff04127208 */ /* 0x002fe20003000000 */
[----:B------:R-:W-:Y:S01]  /*0f40*/  FFMA.FTZ R4, -R19, 0.693145751953125, R6 ;  /* 0x3f31720013047823 */ /* 0x000fe20000010106 */
[----:B------:R-:W-:Y:S02]  /*0f50*/  @P3 FSEL R14, R21, -1, P2 ;  /* 0xbf800000150e3808 */ /* 0x000fe40001000000 */
[----:B------:R-:W-:Y:S01]  /*0f60*/  FSETP.GEU.AND P0, PT, R5, 0.40999999642372131348, PT ;  /* 0x3ed1eb850500780b */ /* 0x000fe20003f0e000 */
[----:B------:R-:W-:Y:S01]  /*0f70*/  FFMA.FTZ R21, -R18, 0.693145751953125, R7 ;  /* 0x3f31720012157823 */ /* 0x000fe20000010107 */
[C---:B------:R-:W-:Y:S01]  /*0f80*/  FFMA.FTZ R4, -R19.reuse, 1.428606765330187045e-06, R4 ;  /* 0x35bfbe8e13047823 */ /* 0x040fe20000010104 */
[----:B------:R-:W-:-:S02]  /*0f90*/  FSETP.NEU.AND P6, PT, R19, 128, PT ;  /* 0x430000001300780b */ /* 0x000fc40003fcd000 */
[----:B--2---:R-:W-:Y:S01]  /*0fa0*/  FSEL R5, R20, RZ, P0 ;  /* 0x000000ff14057208 */ /* 0x004fe20000000000 */
[----:B------:R-:W-:Y:S01]  /*0fb0*/  FFMA.FTZ R20, -R18, 1.428606765330187045e-06, R21 ;  /* 0x35bfbe8e12147823 */ /* 0x000fe20000010115 */
[-C--:B------:R-:W-:Y:S01]  /*0fc0*/  FFMA.FTZ R21, R4, R3.reuse, 0.0083824126049876213074 ;  /* 0x3c09566304157423 */ /* 0x080fe20000010003 */
[----:B------:R-:W-:Y:S02]  /*0fd0*/  FSETP.NEU.AND P1, PT, R18, 128, PT ;  /* 0x430000001200780b */ /* 0x000fe40003f2d000 */
[----:B------:R-:W-:Y:S01]  /*0fe0*/  @P5 FSEL R13, R23, -1, P4 ;  /* 0xbf800000170d5808 */ /* 0x000fe20002000000 */
[----:B------:R-:W-:Y:S01]  /*0ff0*/  FFMA.FTZ R25, R20, R3, 0.0083824126049876213074 ;  /* 0x3c09566314197423 */ /* 0x000fe20000010003 */
[----:B------:R-:W-:Y:S01]  /*1000*/  FFMA.FTZ R23, R4, R21, 0.041667830199003219604 ;  /* 0x3d2aabe304177423 */ /* 0x000fe20000010015 */
[----:B------:R-:W-:Y:S01]  /*1010*/  FSEL R22, R19, 127, P6 ;  /* 0x42fe000013167808 */ /* 0x000fe20003000000 */
[C---:B------:R-:W-:Y:S01]  /*1020*/  FFMA.FTZ R24, -R5.reuse, 0.693145751953125, R12 ;  /* 0x3f31720005187823 */ /* 0x040fe2000001010c */
[----:B------:R-:W-:Y:S01]  /*1030*/  FSEL R21, R18, 127, P1 ;  /* 0x42fe000012157808 */ /* 0x000fe20000800000 */
[----:B------:R-:W-:Y:S01]  /*1040*/  FFMA.FTZ R25, R20, R25, 0.041667830199003219604 ;  /* 0x3d2aabe314197423 */ /* 0x000fe20000010019 */
[----:B------:R0:W1:Y:S01]  /*1050*/  MUFU.EX2 R19, R22 ;  /* 0x0000001600137308 */ /* 0x0000620000000800 */
[----:B------:R-:W-:Y:S01]  /*1060*/  FFMA.FTZ R23, R4, R23, 0.16666397452354431152 ;  /* 0x3e2aa9f604177423 */ /* 0x000fe20000010017 */
[----:B------:R-:W-:Y:S01]  /*1070*/  FSETP.GEU.AND P3, PT, R22, -25, PT ;  /* 0xc1c800001600780b */ /* 0x000fe20003f6e000 */
[----:B------:R-:W-:Y:S01]  /*1080*/  FFMA.FTZ R25, R20, R25, 0.16666397452354431152 ;  /* 0x3e2aa9f614197423 */ /* 0x000fe20000010019 */
[----:B------:R-:W-:Y:S01]  /*1090*/  FSETP.GT.AND P5, PT, R22, 128, PT ;  /* 0x430000001600780b */ /* 0x000fe20003fa4000 */
[----:B------:R-:W-:Y:S01]  /*10a0*/  FFMA.FTZ R23, R4, R23, 0.49999994039535522461 ;  /* 0x3efffffe04177423 */ /* 0x000fe20000010017 */
[C---:B------:R-:W-:Y:S01]  /*10b0*/  FSETP.NEU.AND P0, PT, R5.reuse, 128, PT ;  /* 0x430000000500780b */ /* 0x040fe20003f0d000 */
[----:B------:R-:W-:Y:S01]  /*10c0*/  FFMA.FTZ R25, R20, R25, 0.49999994039535522461 ;  /* 0x3efffffe14197423 */ /* 0x000fe20000010019 */
[----:B------:R-:W2:Y:S01]  /*10d0*/  MUFU.EX2 R21, R21 ;  /* 0x0000001500157308 */ /* 0x000ea20000000800 */
[----:B0-----:R-:W-:Y:S01]  /*10e0*/  FFMA.FTZ R22, -R5, 1.428606765330187045e-06, R24 ;  /* 0x35bfbe8e05167823 */ /* 0x001fe20000010118 */
[----:B------:R-:W-:Y:S01]  /*10f0*/  FMUL R23, R4, R23 ;  /* 0x0000001704177220 */ /* 0x000fe20000400000 */
[----:B------:R-:W-:Y:S01]  /*1100*/  FMUL R25, R20, R25 ;  /* 0x0000001914197220 */ /* 0x000fe20000400000 */
[----:B------:R-:W-:Y:S01]  /*1110*/  FSETP.NEU.AND P2, PT, R7, RZ, PT ;  /* 0x000000ff0700720b */ /* 0x000fe20003f4d000 */
[----:B------:R-:W-:Y:S01]  /*1120*/  FFMA.FTZ R3, R22, R3, 0.0083824126049876213074 ;  /* 0x3c09566316037423 */ /* 0x000fe20000010003 */
[----:B------:R-:W-:Y:S01]  /*1130*/  FFMA.FTZ R4, R4, R23, R4 ;  /* 0x0000001704047223 */ /* 0x000fe20000010004 */
[----:B------:R-:W-:Y:S01]  /*1140*/  FFMA.FTZ R24, R20, R25, R20 ;  /* 0x0000001914187223 */ /* 0x000fe20000010014 */
[----:B-1----:R-:W-:Y:S01]  /*1150*/  FADD R20, R19, -1 ;  /* 0xbf80000013147421 */ /* 0x002fe20000000000 */
[----:B------:R-:W-:Y:S01]  /*1160*/  FFMA.FTZ R23, R22, R3, 0.041667830199003219604 ;  /* 0x3d2aabe316177423 */ /* 0x000fe20000010003 */
[----:B------:R-:W-:-:S02]  /*1170*/  FSEL R3, R5, 127, P0 ;  /* 0x42fe000005037808 */ /* 0x000fc40000000000 */
[----:B------:R-:W-:Y:S01]  /*1180*/  FFMA.FTZ R20, R19, R4, R20 ;  /* 0x0000000413147223 */ /* 0x000fe20000010014 */
[----:B------:R-:W-:Y:S01]  /*1190*/  FFMA.FTZ R19, R22, R23, 0.16666397452354431152 ;  /* 0x3e2aa9f616137423 */ /* 0x000fe20000010017 */
[----:B------:R-:W0:Y:S01]  /*11a0*/  LDC.64 R4, c[0x0][0x220] ;  /* 0x00008800ff047b82 */ /* 0x000e220000000a00 */
[C---:B--2---:R-:W-:Y:S01]  /*11b0*/  FADD R26, R21.reuse, -1 ;  /* 0xbf800000151a7421 */ /* 0x044fe20000000000 */
[----:B------:R-:W-:Y:S01]  /*11c0*/  FSEL R18, R18, 127, P1 ;  /* 0x42fe000012127808 */ /* 0x000fe20000800000 */
[----:B------:R-:W-:Y:S01]  /*11d0*/  FFMA.FTZ R19, R22, R19, 0.49999994039535522461 ;  /* 0x3efffffe16137423 */ /* 0x000fe20000010013 */
[----:B------:R-:W-:Y:S01]  /*11e0*/  FSETP.NEU.AND P4, PT, R6, RZ, PT ;  /* 0x000000ff0600720b */ /* 0x000fe20003f8d000 */
[----:B------:R-:W-:Y:S01]  /*11f0*/  FFMA.FTZ R23, R21, R24, R26 ;  /* 0x0000001815177223 */ /* 0x000fe2000001001a */
[----:B------:R-:W-:Y:S01]  /*1200*/  @!P6 FADD R20, R20, R20 ;  /* 0x000000141414e221 */ /* 0x000fe20000000000 */
[----:B------:R-:W1:Y:S01]  /*1210*/  MUFU.EX2 R21, R3 ;  /* 0x0000000300157308 */ /* 0x000e620000000800 */
[----:B------:R-:W-:Y:S01]  /*1220*/  FMUL R19, R22, R19 ;  /* 0x0000001316137220 */ /* 0x000fe20000400000 */
[----:B------:R-:W-:Y:S01]  /*1230*/  @!P1 FADD R23, R23, R23 ;  /* 0x0000001717179221 */ /* 0x000fe20000000000 */
[----:B------:R-:W-:-:S02]  /*1240*/  FSETP.GT.AND P6, PT, R18, 128, PT ;  /* 0x430000001200780b */ /* 0x000fc40003fc4000 */
[----:B------:R-:W-:Y:S01]  /*1250*/  FFMA.FTZ R22, R22, R19, R22 ;  /* 0x0000001316167223 */ /* 0x000fe20000010016 */
[----:B------:R-:W-:Y:S01]  /*1260*/  FSETP.GEU.AND P1, PT, R18, -25, PT ;  /* 0xc1c800001200780b */ /* 0x000fe20003f2e000 */
[----:B------:R-:W-:Y:S01]  /*1270*/  FADD R18, R7, R7 ;  /* 0x0000000707127221 */ /* 0x000fe20000000000 */
[----:B------:R-:W-:Y:S01]  /*1280*/  FSEL R23, R23, +INF , !P6 ;  /* 0x7f80000017177808 */ /* 0x000fe20007000000 */
[----:B------:R-:W-:Y:S01]  /*1290*/  FADD R19, R6, R6 ;  /* 0x0000000606137221 */ /* 0x000fe20000000000 */
[----:B------:R-:W-:Y:S02]  /*12a0*/  FSEL R20, R20, +INF , !P5 ;  /* 0x7f80000014147808 */ /* 0x000fe40006800000 */
[----:B------:R-:W-:Y:S02]  /*12b0*/  @P2 FSEL R18, R23, -1, P1 ;  /* 0xbf80000017122808 */ /* 0x000fe40000800000 */
[----:B------:R-:W-:Y:S01]  /*12c0*/  FSETP.GT.AND P2, PT, R0, RZ, PT ;  /* 0x000000ff0000720b */ /* 0x000fe20003f44000 */
[----:B-1----:R-:W-:Y:S01]  /*12d0*/  FADD R24, R21, -1 ;  /* 0xbf80000015187421 */ /* 0x002fe20000000000 */
[----:B------:R-:W-:-:S02]  /*12e0*/  FSETP.GT.AND P5, PT, R3, 128, PT ;  /* 0x430000000300780b */ /* 0x000fc40003fa4000 */
[----:B------:R-:W-:Y:S01]  /*12f0*/  FSETP.GEU.AND P1, PT, R3, -25, PT ;  /* 0xc1c800000300780b */ /* 0x000fe20003f2e000 */
[----:B------:R-:W-:Y:S01]  /*1300*/  FFMA.FTZ R21, R21, R22, R24 ;  /* 0x0000001615157223 */ /* 0x000fe20000010018 */
[----:B------:R-:W-:Y:S01]  /*1310*/  @P4 FSEL R19, R20, -1, P3 ;  /* 0xbf80000014134808 */ /* 0x000fe20001800000 */
[----:B0-----:R-:W-:Y:S01]  /*1320*/  IMAD.WIDE R2, R2, 0x4, R4 ;  /* 0x0000000402027825 */ /* 0x001fe200078e0204 */
[----:B------:R-:W-:-:S03]  /*1330*/  FSEL R4, R0, R17, P2 ;  /* 0x0000001100047208 */ /* 0x000fc60001000000 */
[----:B------:R-:W-:Y:S01]  /*1340*/  @!P0 FADD R21, R21, R21 ;  /* 0x0000001515158221 */ /* 0x000fe20000000000 */
[----:B------:R-:W-:Y:S02]  /*1350*/  FSETP.NEU.AND P0, PT, R12, RZ, PT ;  /* 0x000000ff0c00720b */ /* 0x000fe40003f0d000 */
[----:B------:R-:W-:Y:S02]  /*1360*/  FSETP.GT.AND P3, PT, R9, RZ, PT ;  /* 0x000000ff0900720b */ /* 0x000fe40003f64000 */
[----:B------:R-:W-:Y:S02]  /*1370*/  FSEL R21, R21, +INF , !P5 ;  /* 0x7f80000015157808 */ /* 0x000fe40006800000 */
[----:B------:R-:W-:Y:S02]  /*1380*/  FSETP.GT.AND P2, PT, R10, RZ, PT ;  /* 0x000000ff0a00720b */ /* 0x000fe40003f44000 */
[----:B------:R-:W-:Y:S02]  /*1390*/  FSEL R9, R9, R16, P3 ;  /* 0x0000001009097208 */ /* 0x000fe40001800000 */
[----:B------:R-:W-:-:S02]  /*13a0*/  FSEL R21, R21, -1, P1 ;  /* 0xbf80000015157808 */ /* 0x000fc40000800000 */
[----:B------:R-:W-:Y:S01]  /*13b0*/  FSEL R5, R10, R13, P2 ;  /* 0x0000000d0a057208 */ /* 0x000fe20001000000 */
[----:B------:R-:W-:Y:S01]  /*13c0*/  @!P0 FADD R21, R12, R12 ;  /* 0x0000000c0c158221 */ /* 0x000fe20000000000 */
[----:B------:R-:W-:Y:S02]  /*13d0*/  FSETP.GT.AND P3, PT, R11, RZ, PT ;  /* 0x000000ff0b00720b */ /* 0x000fe40003f64000 */
[----:B------:R-:W-:Y:S02]  /*13e0*/  FSETP.GT.AND P2, PT, R7, RZ, PT ;  /* 0x000000ff0700720b */ /* 0x000fe40003f44000 */
[----:B------:R-:W-:Y:S02]  /*13f0*/  FSETP.GT.AND P4, PT, R8, RZ, PT ;  /* 0x000000ff0800720b */ /* 0x000fe40003f84000 */
[----:B------:R-:W-:Y:S02]  /*1400*/  FSETP.GT.AND P1, PT, R6, RZ, PT ;  /* 0x000000ff0600720b */ /* 0x000fe40003f24000 */
[----:B------:R-:W-:-:S02]  /*1410*/  FSETP.GT.AND P0, PT, R12, RZ, PT ;  /* 0x000000ff0c00720b */ /* 0x000fc40003f04000 */
[----:B------:R-:W-:Y:S02]  /*1420*/  FSEL R10, R11, R14, P3 ;  /* 0x0000000e0b0a7208 */ /* 0x000fe40001800000 */
[----:B------:R-:W-:Y:S02]  /*1430*/  FSEL R11, R7, R18, P2 ;  /* 0x00000012070b7208 */ /* 0x000fe40001000000 */
[----:B------:R-:W-:Y:S02]  /*1440*/  FSEL R8, R8, R15, P4 ;  /* 0x0000000f08087208 */ /* 0x000fe40002000000 */
[----:B------:R-:W-:Y:S02]  /*1450*/  FSEL R6, R6, R19, P1 ;  /* 0x0000001306067208 */ /* 0x000fe40000800000 */
[----:B------:R-:W-:Y:S01]  /*1460*/  FSEL R7, R12, R21, P0 ;  /* 0x000000150c077208 */ /* 0x000fe20000000000 */
[----:B------:R-:W-:Y:S04]  /*1470*/  STG.E.128 desc[UR4][R2.64], R8 ;  /* 0x0000000802007986 */ /* 0x000fe8000c101d04 */
[----:B------:R-:W-:Y:S01]  /*1480*/  STG.E.128 desc[UR4][R2.64+0x800], R4 ;  /* 0x0008000402007986 */ /* 0x000fe2000c101d04 */
[----:B------:R-:W-:Y:S05]  /*1490*/  EXIT ;  /* 0x000000000000794d */ /* 0x000fea0003800000 */
.L_x_0:
[----:B------:R-:W-:-:S00]  /*14a0*/  BRA `(.L_x_0) ;  /* 0xfffffffc00fc7947 */ /* 0x000fc0000383ffff */
[----:B------:R-:W-:-:S00]  /*14b0*/  NOP ;  /* 0x0000000000007918 */ /* 0x000fc00000000000 */
        /* <DEDUP_REMOVED lines=12> */
.L_x_1:


//--------------------- .nv.global.init           --------------------------
	.section	.nv.global.init,"aw",@progbits
.nv.global.init:
	.type		_$_str,@object
	.size		_$_str,(.L_0 - _$_str)
_$_str:
        /*0000*/ 	.byte	0x5f, 0x5f, 0x43, 0x55, 0x44, 0x41, 0x5f, 0x46, 0x54, 0x5a, 0x00
.L_0:


//--------------------- .nv.constant0.triton_poi_fused__unsafe_index_elu_9 --------------------------
	.section	.nv.constant0.triton_poi_fused__unsafe_index_elu_9,"a",@progbits
	.sectionflags	@""
	.align	4
.nv.constant0.triton_poi_fused__unsafe_index_elu_9:
	.zero		556
